//
// Generated by NVIDIA NVVM Compiler
//
// Compiler Build ID: CL-36424714
// Cuda compilation tools, release 13.0, V13.0.88
// Based on NVVM 20.0.0
//

.version 9.0
.target sm_100
.address_size 64

	// .globl	_Z14dev_matrix_addiPfS_S_

.visible .entry _Z14dev_matrix_addiPfS_S_(
	.param .u32 _Z14dev_matrix_addiPfS_S__param_0,
	.param .u64 .ptr .align 1 _Z14dev_matrix_addiPfS_S__param_1,
	.param .u64 .ptr .align 1 _Z14dev_matrix_addiPfS_S__param_2,
	.param .u64 .ptr .align 1 _Z14dev_matrix_addiPfS_S__param_3
)
{
	.reg .pred 	%p<2>;
	.reg .b32 	%r<12>;
	.reg .b32 	%f<4>;
	.reg .b64 	%rd<11>;

	ld.param.u32 	%r3, [_Z14dev_matrix_addiPfS_S__param_0];
	ld.param.u64 	%rd1, [_Z14dev_matrix_addiPfS_S__param_1];
	ld.param.u64 	%rd2, [_Z14dev_matrix_addiPfS_S__param_2];
	ld.param.u64 	%rd3, [_Z14dev_matrix_addiPfS_S__param_3];
	mov.u32 	%r4, %ctaid.y;
	mov.u32 	%r5, %ntid.y;
	mov.u32 	%r6, %tid.y;
	mad.lo.s32 	%r1, %r4, %r5, %r6;
	mov.u32 	%r7, %ctaid.x;
	mov.u32 	%r8, %ntid.x;
	mov.u32 	%r9, %tid.x;
	mad.lo.s32 	%r2, %r7, %r8, %r9;
	max.s32 	%r10, %r1, %r2;
	setp.ge.s32 	%p1, %r10, %r3;
	@%p1 bra 	$L__BB0_2;
	cvta.to.global.u64 	%rd4, %rd1;
	cvta.to.global.u64 	%rd5, %rd2;
	cvta.to.global.u64 	%rd6, %rd3;
	mad.lo.s32 	%r11, %r1, %r3, %r2;
	mul.wide.s32 	%rd7, %r11, 4;
	add.s64 	%rd8, %rd4, %rd7;
	ld.global.f32 	%f1, [%rd8];
	add.s64 	%rd9, %rd5, %rd7;
	ld.global.f32 	%f2, [%rd9];
	add.f32 	%f3, %f1, %f2;
	add.s64 	%rd10, %rd6, %rd7;
	st.global.f32 	[%rd10], %f3;
$L__BB0_2:
	ret;

}
	// .globl	_Z14dev_matrix_subiPfS_S_
.visible .entry _Z14dev_matrix_subiPfS_S_(
	.param .u32 _Z14dev_matrix_subiPfS_S__param_0,
	.param .u64 .ptr .align 1 _Z14dev_matrix_subiPfS_S__param_1,
	.param .u64 .ptr .align 1 _Z14dev_matrix_subiPfS_S__param_2,
	.param .u64 .ptr .align 1 _Z14dev_matrix_subiPfS_S__param_3
)
{
	.reg .pred 	%p<2>;
	.reg .b32 	%r<12>;
	.reg .b32 	%f<4>;
	.reg .b64 	%rd<11>;

	ld.param.u32 	%r3, [_Z14dev_matrix_subiPfS_S__param_0];
	ld.param.u64 	%rd1, [_Z14dev_matrix_subiPfS_S__param_1];
	ld.param.u64 	%rd2, [_Z14dev_matrix_subiPfS_S__param_2];
	ld.param.u64 	%rd3, [_Z14dev_matrix_subiPfS_S__param_3];
	mov.u32 	%r4, %ctaid.y;
	mov.u32 	%r5, %ntid.y;
	mov.u32 	%r6, %tid.y;
	mad.lo.s32 	%r1, %r4, %r5, %r6;
	mov.u32 	%r7, %ctaid.x;
	mov.u32 	%r8, %ntid.x;
	mov.u32 	%r9, %tid.x;
	mad.lo.s32 	%r2, %r7, %r8, %r9;
	max.s32 	%r10, %r1, %r2;
	setp.ge.s32 	%p1, %r10, %r3;
	@%p1 bra 	$L__BB1_2;
	cvta.to.global.u64 	%rd4, %rd1;
	cvta.to.global.u64 	%rd5, %rd2;
	cvta.to.global.u64 	%rd6, %rd3;
	mad.lo.s32 	%r11, %r1, %r3, %r2;
	mul.wide.s32 	%rd7, %r11, 4;
	add.s64 	%rd8, %rd4, %rd7;
	ld.global.f32 	%f1, [%rd8];
	add.s64 	%rd9, %rd5, %rd7;
	ld.global.f32 	%f2, [%rd9];
	sub.f32 	%f3, %f1, %f2;
	add.s64 	%rd10, %rd6, %rd7;
	st.global.f32 	[%rd10], %f3;
$L__BB1_2:
	ret;

}
	// .globl	_Z15dev_matrix_multiPfS_S_
.visible .entry _Z15dev_matrix_multiPfS_S_(
	.param .u32 _Z15dev_matrix_multiPfS_S__param_0,
	.param .u64 .ptr .align 1 _Z15dev_matrix_multiPfS_S__param_1,
	.param .u64 .ptr .align 1 _Z15dev_matrix_multiPfS_S__param_2,
	.param .u64 .ptr .align 1 _Z15dev_matrix_multiPfS_S__param_3
)
{
	.reg .pred 	%p<10>;
	.reg .b32 	%r<47>;
	.reg .b32 	%f<111>;
	.reg .b64 	%rd<43>;

	ld.param.u32 	%r25, [_Z15dev_matrix_multiPfS_S__param_0];
	ld.param.u64 	%rd11, [_Z15dev_matrix_multiPfS_S__param_1];
	ld.param.u64 	%rd12, [_Z15dev_matrix_multiPfS_S__param_2];
	ld.param.u64 	%rd10, [_Z15dev_matrix_multiPfS_S__param_3];
	cvta.to.global.u64 	%rd1, %rd12;
	cvta.to.global.u64 	%rd2, %rd11;
	mov.u32 	%r26, %ctaid.y;
	mov.u32 	%r27, %ntid.y;
	mov.u32 	%r28, %tid.y;
	mad.lo.s32 	%r1, %r26, %r27, %r28;
	mov.u32 	%r29, %ctaid.x;
	mov.u32 	%r30, %ntid.x;
	mov.u32 	%r31, %tid.x;
	mad.lo.s32 	%r2, %r29, %r30, %r31;
	max.s32 	%r32, %r1, %r2;
	setp.ge.s32 	%p1, %r32, %r25;
	@%p1 bra 	$L__BB2_14;
	mul.lo.s32 	%r3, %r1, %r25;
	mul.lo.s32 	%r4, %r2, %r25;
	and.b32  	%r5, %r25, 15;
	setp.lt.u32 	%p2, %r25, 16;
	mov.f32 	%f110, 0f00000000;
	mov.b32 	%r43, 0;
	@%p2 bra 	$L__BB2_4;
	and.b32  	%r43, %r25, 2147483632;
	neg.s32 	%r41, %r43;
	mul.wide.u32 	%rd13, %r3, 4;
	add.s64 	%rd14, %rd13, %rd2;
	add.s64 	%rd41, %rd14, 32;
	add.s64 	%rd4, %rd1, 32;
	mov.f32 	%f110, 0f00000000;
	mov.u32 	%r40, %r4;
$L__BB2_3:
	.pragma "nounroll";
	mul.wide.s32 	%rd15, %r40, 4;
	add.s64 	%rd16, %rd4, %rd15;
	ld.global.f32 	%f17, [%rd41+-32];
	ld.global.f32 	%f18, [%rd16+-32];
	fma.rn.f32 	%f19, %f17, %f18, %f110;
	ld.global.f32 	%f20, [%rd41+-28];
	ld.global.f32 	%f21, [%rd16+-28];
	fma.rn.f32 	%f22, %f20, %f21, %f19;
	ld.global.f32 	%f23, [%rd41+-24];
	ld.global.f32 	%f24, [%rd16+-24];
	fma.rn.f32 	%f25, %f23, %f24, %f22;
	ld.global.f32 	%f26, [%rd41+-20];
	ld.global.f32 	%f27, [%rd16+-20];
	fma.rn.f32 	%f28, %f26, %f27, %f25;
	ld.global.f32 	%f29, [%rd41+-16];
	ld.global.f32 	%f30, [%rd16+-16];
	fma.rn.f32 	%f31, %f29, %f30, %f28;
	ld.global.f32 	%f32, [%rd41+-12];
	ld.global.f32 	%f33, [%rd16+-12];
	fma.rn.f32 	%f34, %f32, %f33, %f31;
	ld.global.f32 	%f35, [%rd41+-8];
	ld.global.f32 	%f36, [%rd16+-8];
	fma.rn.f32 	%f37, %f35, %f36, %f34;
	ld.global.f32 	%f38, [%rd41+-4];
	ld.global.f32 	%f39, [%rd16+-4];
	fma.rn.f32 	%f40, %f38, %f39, %f37;
	ld.global.f32 	%f41, [%rd41];
	ld.global.f32 	%f42, [%rd16];
	fma.rn.f32 	%f43, %f41, %f42, %f40;
	ld.global.f32 	%f44, [%rd41+4];
	ld.global.f32 	%f45, [%rd16+4];
	fma.rn.f32 	%f46, %f44, %f45, %f43;
	ld.global.f32 	%f47, [%rd41+8];
	ld.global.f32 	%f48, [%rd16+8];
	fma.rn.f32 	%f49, %f47, %f48, %f46;
	ld.global.f32 	%f50, [%rd41+12];
	ld.global.f32 	%f51, [%rd16+12];
	fma.rn.f32 	%f52, %f50, %f51, %f49;
	ld.global.f32 	%f53, [%rd41+16];
	ld.global.f32 	%f54, [%rd16+16];
	fma.rn.f32 	%f55, %f53, %f54, %f52;
	ld.global.f32 	%f56, [%rd41+20];
	ld.global.f32 	%f57, [%rd16+20];
	fma.rn.f32 	%f58, %f56, %f57, %f55;
	ld.global.f32 	%f59, [%rd41+24];
	ld.global.f32 	%f60, [%rd16+24];
	fma.rn.f32 	%f61, %f59, %f60, %f58;
	ld.global.f32 	%f62, [%rd41+28];
	ld.global.f32 	%f63, [%rd16+28];
	fma.rn.f32 	%f110, %f62, %f63, %f61;
	add.s32 	%r41, %r41, 16;
	add.s64 	%rd41, %rd41, 64;
	add.s32 	%r40, %r40, 16;
	setp.ne.s32 	%p3, %r41, 0;
	@%p3 bra 	$L__BB2_3;
$L__BB2_4:
	setp.eq.s32 	%p4, %r5, 0;
	@%p4 bra 	$L__BB2_13;
	and.b32  	%r13, %r25, 7;
	setp.lt.u32 	%p5, %r5, 8;
	@%p5 bra 	$L__BB2_7;
	add.s32 	%r34, %r43, %r3;
	mul.wide.u32 	%rd17, %r34, 4;
	add.s64 	%rd18, %rd2, %rd17;
	ld.global.f32 	%f65, [%rd18];
	add.s32 	%r35, %r43, %r4;
	mul.wide.s32 	%rd19, %r35, 4;
	add.s64 	%rd20, %rd1, %rd19;
	ld.global.f32 	%f66, [%rd20];
	fma.rn.f32 	%f67, %f65, %f66, %f110;
	cvt.u64.u32 	%rd21, %r3;
	cvt.u64.u32 	%rd22, %r43;
	add.s64 	%rd23, %rd22, %rd21;
	shl.b64 	%rd24, %rd23, 2;
	add.s64 	%rd25, %rd2, %rd24;
	ld.global.f32 	%f68, [%rd25+4];
	ld.global.f32 	%f69, [%rd20+4];
	fma.rn.f32 	%f70, %f68, %f69, %f67;
	ld.global.f32 	%f71, [%rd25+8];
	ld.global.f32 	%f72, [%rd20+8];
	fma.rn.f32 	%f73, %f71, %f72, %f70;
	ld.global.f32 	%f74, [%rd25+12];
	ld.global.f32 	%f75, [%rd20+12];
	fma.rn.f32 	%f76, %f74, %f75, %f73;
	ld.global.f32 	%f77, [%rd25+16];
	ld.global.f32 	%f78, [%rd20+16];
	fma.rn.f32 	%f79, %f77, %f78, %f76;
	ld.global.f32 	%f80, [%rd25+20];
	ld.global.f32 	%f81, [%rd20+20];
	fma.rn.f32 	%f82, %f80, %f81, %f79;
	ld.global.f32 	%f83, [%rd25+24];
	ld.global.f32 	%f84, [%rd20+24];
	fma.rn.f32 	%f85, %f83, %f84, %f82;
	ld.global.f32 	%f86, [%rd25+28];
	ld.global.f32 	%f87, [%rd20+28];
	fma.rn.f32 	%f110, %f86, %f87, %f85;
	add.s32 	%r43, %r43, 8;
$L__BB2_7:
	setp.eq.s32 	%p6, %r13, 0;
	@%p6 bra 	$L__BB2_13;
	and.b32  	%r16, %r25, 3;
	setp.lt.u32 	%p7, %r13, 4;
	@%p7 bra 	$L__BB2_10;
	add.s32 	%r36, %r43, %r3;
	mul.wide.u32 	%rd26, %r36, 4;
	add.s64 	%rd27, %rd2, %rd26;
	ld.global.f32 	%f89, [%rd27];
	add.s32 	%r37, %r43, %r4;
	mul.wide.s32 	%rd28, %r37, 4;
	add.s64 	%rd29, %rd1, %rd28;
	ld.global.f32 	%f90, [%rd29];
	fma.rn.f32 	%f91, %f89, %f90, %f110;
	cvt.u64.u32 	%rd30, %r3;
	cvt.u64.u32 	%rd31, %r43;
	add.s64 	%rd32, %rd31, %rd30;
	shl.b64 	%rd33, %rd32, 2;
	add.s64 	%rd34, %rd2, %rd33;
	ld.global.f32 	%f92, [%rd34+4];
	ld.global.f32 	%f93, [%rd29+4];
	fma.rn.f32 	%f94, %f92, %f93, %f91;
	ld.global.f32 	%f95, [%rd34+8];
	ld.global.f32 	%f96, [%rd29+8];
	fma.rn.f32 	%f97, %f95, %f96, %f94;
	ld.global.f32 	%f98, [%rd34+12];
	ld.global.f32 	%f99, [%rd29+12];
	fma.rn.f32 	%f110, %f98, %f99, %f97;
	add.s32 	%r43, %r43, 4;
$L__BB2_10:
	setp.eq.s32 	%p8, %r16, 0;
	@%p8 bra 	$L__BB2_13;
	add.s32 	%r46, %r43, %r4;
	add.s32 	%r38, %r43, %r3;
	mul.wide.u32 	%rd35, %r38, 4;
	add.s64 	%rd42, %rd2, %rd35;
	neg.s32 	%r45, %r16;
$L__BB2_12:
	.pragma "nounroll";
	mul.wide.s32 	%rd36, %r46, 4;
	add.s64 	%rd37, %rd1, %rd36;
	ld.global.f32 	%f100, [%rd42];
	ld.global.f32 	%f101, [%rd37];
	fma.rn.f32 	%f110, %f100, %f101, %f110;
	add.s32 	%r46, %r46, 1;
	add.s64 	%rd42, %rd42, 4;
	add.s32 	%r45, %r45, 1;
	setp.ne.s32 	%p9, %r45, 0;
	@%p9 bra 	$L__BB2_12;
$L__BB2_13:
	add.s32 	%r39, %r3, %r2;
	cvta.to.global.u64 	%rd38, %rd10;
	mul.wide.s32 	%rd39, %r39, 4;
	add.s64 	%rd40, %rd38, %rd39;
	st.global.f32 	[%rd40], %f110;
$L__BB2_14:
	ret;

}


// ===== COMPILED SASS (sm_100) =====

	.target	sm_100

	.elftype	@"ET_EXEC"


//--------------------- .note.nv.tkinfo           --------------------------
	.section	.note.nv.tkinfo,"",@"SHT_NOTE"
	.sectionflags	@"SHF_NOTE_NV_TKINFO"
	.tkinfo
        /*0018*/ 	.word	0x00000002
        /*0030*/ 	.string	""
        /*0030*/ 	.string	"ptxas"
        /*0030*/ 	.string	"Cuda compilation tools, release 13.0, V13.0.88"
        /*0030*/ 	.string	"Build cuda_13.0.r13.0/compiler.36424714_0"
        /*0030*/ 	.string	"-arch sm_100 -m 64 "



//--------------------- .note.nv.cuinfo           --------------------------
	.section	.note.nv.cuinfo,"",@"SHT_NOTE"
	.sectionflags	@"SHF_NOTE_NV_CUINFO"
        /*0018*/ 	.short	0x0002
        /*001a*/ 	.short	0x0064
        /*001c*/ 	.short	0x0082
	.zero		2


//--------------------- .nv.info                  --------------------------
	.section	.nv.info,"",@"SHT_CUDA_INFO"
	.align	4


	//----- nvinfo : EIATTR_REGCOUNT
	.align		4
        /*0000*/ 	.byte	0x04, 0x2f
        /*0002*/ 	.short	(.L_1 - .L_0)
	.align		4
.L_0:
        /*0004*/ 	.word	index@(_Z14dev_matrix_addiPfS_S_)
        /*0008*/ 	.word	0x0000000c


	//----- nvinfo : EIATTR_FRAME_SIZE
	.align		4
.L_1:
        /*000c*/ 	.byte	0x04, 0x11
        /*000e*/ 	.short	(.L_3 - .L_2)
	.align		4
.L_2:
        /*0010*/ 	.word	index@(_Z14dev_matrix_addiPfS_S_)
        /*0014*/ 	.word	0x00000000


	//----- nvinfo : EIATTR_REGCOUNT
	.align		4
.L_3:
        /*0018*/ 	.byte	0x04, 0x2f
        /*001a*/ 	.short	(.L_5 - .L_4)
	.align		4
.L_4:
        /*001c*/ 	.word	index@(_Z14dev_matrix_subiPfS_S_)
        /*0020*/ 	.word	0x0000000c


	//----- nvinfo : EIATTR_FRAME_SIZE
	.align		4
.L_5:
        /*0024*/ 	.byte	0x04, 0x11
        /*0026*/ 	.short	(.L_7 - .L_6)
	.align		4
.L_6:
        /*0028*/ 	.word	index@(_Z14dev_matrix_subiPfS_S_)
        /*002c*/ 	.word	0x00000000


	//----- nvinfo : EIATTR_REGCOUNT
	.align		4
.L_7:
        /*0030*/ 	.byte	0x04, 0x2f
        /*0032*/ 	.short	(.L_9 - .L_8)
	.align		4
.L_8:
        /*0034*/ 	.word	index@(_Z15dev_matrix_multiPfS_S_)
        /*0038*/ 	.word	0x0000001f


	//----- nvinfo : EIATTR_FRAME_SIZE
	.align		4
.L_9:
        /*003c*/ 	.byte	0x04, 0x11
        /*003e*/ 	.short	(.L_11 - .L_10)
	.align		4
.L_10:
        /*0040*/ 	.word	index@(_Z15dev_matrix_multiPfS_S_)
        /*0044*/ 	.word	0x00000000


	//----- nvinfo : EIATTR_MIN_STACK_SIZE
	.align		4
.L_11:
        /*0048*/ 	.byte	0x04, 0x12
        /*004a*/ 	.short	(.L_13 - .L_12)
	.align		4
.L_12:
        /*004c*/ 	.word	index@(_Z15dev_matrix_multiPfS_S_)
        /*0050*/ 	.word	0x00000000


	//----- nvinfo : EIATTR_MIN_STACK_SIZE
	.align		4
.L_13:
        /*0054*/ 	.byte	0x04, 0x12
        /*0056*/ 	.short	(.L_15 - .L_14)
	.align		4
.L_14:
        /*0058*/ 	.word	index@(_Z14dev_matrix_subiPfS_S_)
        /*005c*/ 	.word	0x00000000


	//----- nvinfo : EIATTR_MIN_STACK_SIZE
	.align		4
.L_15:
        /*0060*/ 	.byte	0x04, 0x12
        /*0062*/ 	.short	(.L_17 - .L_16)
	.align		4
.L_16:
        /*0064*/ 	.word	index@(_Z14dev_matrix_addiPfS_S_)
        /*0068*/ 	.word	0x00000000
.L_17:


//--------------------- .nv.compat                --------------------------
	.section	.nv.compat,"",@"SHT_CUDA_COMPAT_INFO"
	.align	4
        /*0000*/ 	.byte	0x02, 0x09, 0x00, 0x00, 0x02, 0x02, 0x01, 0x00, 0x02, 0x05, 0x05, 0x00, 0x03, 0x07, 0x01, 0x01
        /*0010*/ 	.byte	0x02, 0x03, 0x00, 0x00, 0x02, 0x06, 0x01, 0x00, 0x04, 0x0b, 0x08, 0x00, 0x09, 0x00, 0x00, 0x00
        /*0020*/ 	.byte	0x00, 0x00, 0x00, 0x00


//--------------------- .nv.info._Z15dev_matrix_multiPfS_S_ --------------------------
	.section	.nv.info._Z15dev_matrix_multiPfS_S_,"",@"SHT_CUDA_INFO"
	.sectionflags	@""
	.align	4


	//----- nvinfo : EIATTR_CUDA_API_VERSION
	.align		4
        /*0000*/ 	.byte	0x04, 0x37
        /*0002*/ 	.short	(.L_19 - .L_18)
.L_18:
        /*0004*/ 	.word	0x00000082


	//----- nvinfo : EIATTR_KPARAM_INFO
	.align		4
.L_19:
        /*0008*/ 	.byte	0x04, 0x17
        /*000a*/ 	.short	(.L_21 - .L_20)
.L_20:
        /*000c*/ 	.word	0x00000000
        /*0010*/ 	.short	0x0003
        /*0012*/ 	.short	0x0018
        /*0014*/ 	.byte	0x00, 0xf5, 0x21, 0x00


	//----- nvinfo : EIATTR_KPARAM_INFO
	.align		4
.L_21:
        /*0018*/ 	.byte	0x04, 0x17
        /*001a*/ 	.short	(.L_23 - .L_22)
.L_22:
        /*001c*/ 	.word	0x00000000
        /*0020*/ 	.short	0x0002
        /*0022*/ 	.short	0x0010
        /*0024*/ 	.byte	0x00, 0xf5, 0x21, 0x00


	//----- nvinfo : EIATTR_KPARAM_INFO
	.align		4
.L_23:
        /*0028*/ 	.byte	0x04, 0x17
        /*002a*/ 	.short	(.L_25 - .L_24)
.L_24:
        /*002c*/ 	.word	0x00000000
        /*0030*/ 	.short	0x0001
        /*0032*/ 	.short	0x0008
        /*0034*/ 	.byte	0x00, 0xf5, 0x21, 0x00


	//----- nvinfo : EIATTR_KPARAM_INFO
	.align		4
.L_25:
        /*0038*/ 	.byte	0x04, 0x17
        /*003a*/ 	.short	(.L_27 - .L_26)
.L_26:
        /*003c*/ 	.word	0x00000000
        /*0040*/ 	.short	0x0000
        /*0042*/ 	.short	0x0000
        /*0044*/ 	.byte	0x00, 0xf0, 0x11, 0x00


	//----- nvinfo : EIATTR_SPARSE_MMA_MASK
	.align		4
.L_27:
        /*0048*/ 	.byte	0x03, 0x50
        /*004a*/ 	.short	0x0000


	//----- nvinfo : EIATTR_MAXREG_COUNT
	.align		4
        /*004c*/ 	.byte	0x03, 0x1b
        /*004e*/ 	.short	0x00ff


	//----- nvinfo : EIATTR_MERCURY_ISA_VERSION
	.align		4
        /*0050*/ 	.byte	0x03, 0x5f
        /*0052*/ 	.short	0x0101


	//----- nvinfo : EIATTR_VRC_CTA_INIT_COUNT
	.align		4
        /*0054*/ 	.byte	0x02, 0x4a
	.zero		1
	.zero		1


	//----- nvinfo : EIATTR_EXIT_INSTR_OFFSETS
	.align		4
        /*0058*/ 	.byte	0x04, 0x1c
        /*005a*/ 	.short	(.L_29 - .L_28)


	//   ....[0]....
.L_28:
        /*005c*/ 	.word	0x000000c0


	//   ....[1]....
        /*0060*/ 	.word	0x00000b70


	//----- nvinfo : EIATTR_CBANK_PARAM_SIZE
	.align		4
.L_29:
        /*0064*/ 	.byte	0x03, 0x19
        /*0066*/ 	.short	0x0020


	//----- nvinfo : EIATTR_PARAM_CBANK
	.align		4
        /*0068*/ 	.byte	0x04, 0x0a
        /*006a*/ 	.short	(.L_31 - .L_30)
	.align		4
.L_30:
        /*006c*/ 	.word	index@(.nv.constant0._Z15dev_matrix_multiPfS_S_)
        /*0070*/ 	.short	0x0380
        /*0072*/ 	.short	0x0020


	//----- nvinfo : EIATTR_SW_WAR
	.align		4
.L_31:
        /*0074*/ 	.byte	0x04, 0x36
        /*0076*/ 	.short	(.L_33 - .L_32)
.L_32:
        /*0078*/ 	.word	0x00000008
.L_33:


//--------------------- .nv.info._Z14dev_matrix_subiPfS_S_ --------------------------
	.section	.nv.info._Z14dev_matrix_subiPfS_S_,"",@"SHT_CUDA_INFO"
	.sectionflags	@""
	.align	4


	//----- nvinfo : EIATTR_CUDA_API_VERSION
	.align		4
        /*0000*/ 	.byte	0x04, 0x37
        /*0002*/ 	.short	(.L_35 - .L_34)
.L_34:
        /*0004*/ 	.word	0x00000082


	//----- nvinfo : EIATTR_KPARAM_INFO
	.align		4
.L_35:
        /*0008*/ 	.byte	0x04, 0x17
        /*000a*/ 	.short	(.L_37 - .L_36)
.L_36:
        /*000c*/ 	.word	0x00000000
        /*0010*/ 	.short	0x0003
        /*0012*/ 	.short	0x0018
        /*0014*/ 	.byte	0x00, 0xf5, 0x21, 0x00


	//----- nvinfo : EIATTR_KPARAM_INFO
	.align		4
.L_37:
        /*0018*/ 	.byte	0x04, 0x17
        /*001a*/ 	.short	(.L_39 - .L_38)
.L_38:
        /*001c*/ 	.word	0x00000000
        /*0020*/ 	.short	0x0002
        /*0022*/ 	.short	0x0010
        /*0024*/ 	.byte	0x00, 0xf5, 0x21, 0x00


	//----- nvinfo : EIATTR_KPARAM_INFO
	.align		4
.L_39:
        /*0028*/ 	.byte	0x04, 0x17
        /*002a*/ 	.short	(.L_41 - .L_40)
.L_40:
        /*002c*/ 	.word	0x00000000
        /*0030*/ 	.short	0x0001
        /*0032*/ 	.short	0x0008
        /*0034*/ 	.byte	0x00, 0xf5, 0x21, 0x00


	//----- nvinfo : EIATTR_KPARAM_INFO
	.align		4
.L_41:
        /*0038*/ 	.byte	0x04, 0x17
        /*003a*/ 	.short	(.L_43 - .L_42)
.L_42:
        /*003c*/ 	.word	0x00000000
        /*0040*/ 	.short	0x0000
        /*0042*/ 	.short	0x0000
        /*0044*/ 	.byte	0x00, 0xf0, 0x11, 0x00


	//----- nvinfo : EIATTR_SPARSE_MMA_MASK
	.align		4
.L_43:
        /*0048*/ 	.byte	0x03, 0x50
        /*004a*/ 	.short	0x0000


	//----- nvinfo : EIATTR_MAXREG_COUNT
	.align		4
        /*004c*/ 	.byte	0x03, 0x1b
        /*004e*/ 	.short	0x00ff


	//----- nvinfo : EIATTR_MERCURY_ISA_VERSION
	.align		4
        /*0050*/ 	.byte	0x03, 0x5f
        /*0052*/ 	.short	0x0101


	//----- nvinfo : EIATTR_VRC_CTA_INIT_COUNT
	.align		4
        /*0054*/ 	.byte	0x02, 0x4a
	.zero		1
	.zero		1


	//----- nvinfo : EIATTR_EXIT_INSTR_OFFSETS
	.align		4
        /*0058*/ 	.byte	0x04, 0x1c
        /*005a*/ 	.short	(.L_45 - .L_44)


	//   ....[0]....
.L_44:
        /*005c*/ 	.word	0x000000c0


	//   ....[1]....
        /*0060*/ 	.word	0x00000190


	//----- nvinfo : EIATTR_CBANK_PARAM_SIZE
	.align		4
.L_45:
        /*0064*/ 	.byte	0x03, 0x19
        /*0066*/ 	.short	0x0020


	//----- nvinfo : EIATTR_PARAM_CBANK
	.align		4
        /*0068*/ 	.byte	0x04, 0x0a
        /*006a*/ 	.short	(.L_47 - .L_46)
	.align		4
.L_46:
        /*006c*/ 	.word	index@(.nv.constant0._Z14dev_matrix_subiPfS_S_)
        /*0070*/ 	.short	0x0380
        /*0072*/ 	.short	0x0020


	//----- nvinfo : EIATTR_SW_WAR
	.align		4
.L_47:
        /*0074*/ 	.byte	0x04, 0x36
        /*0076*/ 	.short	(.L_49 - .L_48)
.L_48:
        /*0078*/ 	.word	0x00000008
.L_49:


//--------------------- .nv.info._Z14dev_matrix_addiPfS_S_ --------------------------
	.section	.nv.info._Z14dev_matrix_addiPfS_S_,"",@"SHT_CUDA_INFO"
	.sectionflags	@""
	.align	4


	//----- nvinfo : EIATTR_CUDA_API_VERSION
	.align		4
        /*0000*/ 	.byte	0x04, 0x37
        /*0002*/ 	.short	(.L_51 - .L_50)
.L_50:
        /*0004*/ 	.word	0x00000082


	//----- nvinfo : EIATTR_KPARAM_INFO
	.align		4
.L_51:
        /*0008*/ 	.byte	0x04, 0x17
        /*000a*/ 	.short	(.L_53 - .L_52)
.L_52:
        /*000c*/ 	.word	0x00000000
        /*0010*/ 	.short	0x0003
        /*0012*/ 	.short	0x0018
        /*0014*/ 	.byte	0x00, 0xf5, 0x21, 0x00


	//----- nvinfo : EIATTR_KPARAM_INFO
	.align		4
.L_53:
        /*0018*/ 	.byte	0x04, 0x17
        /*001a*/ 	.short	(.L_55 - .L_54)
.L_54:
        /*001c*/ 	.word	0x00000000
        /*0020*/ 	.short	0x0002
        /*0022*/ 	.short	0x0010
        /*0024*/ 	.byte	0x00, 0xf5, 0x21, 0x00


	//----- nvinfo : EIATTR_KPARAM_INFO
	.align		4
.L_55:
        /*0028*/ 	.byte	0x04, 0x17
        /*002a*/ 	.short	(.L_57 - .L_56)
.L_56:
        /*002c*/ 	.word	0x00000000
        /*0030*/ 	.short	0x0001
        /*0032*/ 	.short	0x0008
        /*0034*/ 	.byte	0x00, 0xf5, 0x21, 0x00


	//----- nvinfo : EIATTR_KPARAM_INFO
	.align		4
.L_57:
        /*0038*/ 	.byte	0x04, 0x17
        /*003a*/ 	.short	(.L_59 - .L_58)
.L_58:
        /*003c*/ 	.word	0x00000000
        /*0040*/ 	.short	0x0000
        /*0042*/ 	.short	0x0000
        /*0044*/ 	.byte	0x00, 0xf0, 0x11, 0x00


	//----- nvinfo : EIATTR_SPARSE_MMA_MASK
	.align		4
.L_59:
        /*0048*/ 	.byte	0x03, 0x50
        /*004a*/ 	.short	0x0000


	//----- nvinfo : EIATTR_MAXREG_COUNT
	.align		4
        /*004c*/ 	.byte	0x03, 0x1b
        /*004e*/ 	.short	0x00ff


	//----- nvinfo : EIATTR_MERCURY_ISA_VERSION
	.align		4
        /*0050*/ 	.byte	0x03, 0x5f
        /*0052*/ 	.short	0x0101


	//----- nvinfo : EIATTR_VRC_CTA_INIT_COUNT
	.align		4
        /*0054*/ 	.byte	0x02, 0x4a
	.zero		1
	.zero		1


	//----- nvinfo : EIATTR_EXIT_INSTR_OFFSETS
	.align		4
        /*0058*/ 	.byte	0x04, 0x1c
        /*005a*/ 	.short	(.L_61 - .L_60)


	//   ....[0]....
.L_60:
        /*005c*/ 	.word	0x000000c0


	//   ....[1]....
        /*0060*/ 	.word	0x00000190


	//----- nvinfo : EIATTR_CBANK_PARAM_SIZE
	.align		4
.L_61:
        /*0064*/ 	.byte	0x03, 0x19
        /*0066*/ 	.short	0x0020


	//----- nvinfo : EIATTR_PARAM_CBANK
	.align		4
        /*0068*/ 	.byte	0x04, 0x0a
        /*006a*/ 	.short	(.L_63 - .L_62)
	.align		4
.L_62:
        /*006c*/ 	.word	index@(.nv.constant0._Z14dev_matrix_addiPfS_S_)
        /*0070*/ 	.short	0x0380
        /*0072*/ 	.short	0x0020


	//----- nvinfo : EIATTR_SW_WAR
	.align		4
.L_63:
        /*0074*/ 	.byte	0x04, 0x36
        /*0076*/ 	.short	(.L_65 - .L_64)
.L_64:
        /*0078*/ 	.word	0x00000008
.L_65:


//--------------------- .nv.callgraph             --------------------------
	.section	.nv.callgraph,"",@"SHT_CUDA_CALLGRAPH"
	.align	4
	.sectionentsize	8
	.align		4
        /*0000*/ 	.word	0x00000000
	.align		4
        /*0004*/ 	.word	0xffffffff
	.align		4
        /*0008*/ 	.word	0x00000000
	.align		4
        /*000c*/ 	.word	0xfffffffe
	.align		4
        /*0010*/ 	.word	0x00000000
	.align		4
        /*0014*/ 	.word	0xfffffffd
	.align		4
        /*0018*/ 	.word	0x00000000
	.align		4
        /*001c*/ 	.word	0xfffffffc


//--------------------- .text._Z15dev_matrix_multiPfS_S_ --------------------------
	.section	.text._Z15dev_matrix_multiPfS_S_,"ax",@progbits
	.align	128
        .global         _Z15dev_matrix_multiPfS_S_
        .type           _Z15dev_matrix_multiPfS_S_,@function
        .size           _Z15dev_matrix_multiPfS_S_,(.L_x_9 - _Z15dev_matrix_multiPfS_S_)
        .other          _Z15dev_matrix_multiPfS_S_,@"STO_CUDA_ENTRY STV_DEFAULT"
_Z15dev_matrix_multiPfS_S_:
.text._Z15dev_matrix_multiPfS_S_:
[----:B------:R-:W-:Y:S01]  /*0000*/  LDC R1, c[0x0][0x37c] ;  /* 0x0000df00ff017b82 */ /* 0x000fe20000000800 */
[----:B------:R-:W0:Y:S07]  /*0010*/  S2R R0, SR_TID.Y ;  /* 0x0000000000007919 */ /* 0x000e2e0000002200 */
[----:B------:R-:W0:Y:S01]  /*0020*/  S2UR UR4, SR_CTAID.Y ;  /* 0x00000000000479c3 */ /* 0x000e220000002600 */
[----:B------:R-:W1:Y:S01]  /*0030*/  LDCU UR12, c[0x0][0x380] ;  /* 0x00007000ff0c77ac */ /* 0x000e620008000800 */
[----:B------:R-:W2:Y:S06]  /*0040*/  S2R R3, SR_TID.X ;  /* 0x0000000000037919 */ /* 0x000eac0000002100 */
[----:B------:R-:W0:Y:S08]  /*0050*/  LDC R7, c[0x0][0x364] ;  /* 0x0000d900ff077b82 */ /* 0x000e300000000800 */
[----:B------:R-:W2:Y:S08]  /*0060*/  S2UR UR5, SR_CTAID.X ;  /* 0x00000000000579c3 */ /* 0x000eb00000002500 */
[----:B------:R-:W2:Y:S01]  /*0070*/  LDC R2, c[0x0][0x360] ;  /* 0x0000d800ff027b82 */ /* 0x000ea20000000800 */
[----:B0-----:R-:W-:-:S02]  /*0080*/  IMAD R7, R7, UR4, R0 ;  /* 0x0000000407077c24 */ /* 0x001fc4000f8e0200 */
[----:B--2---:R-:W-:-:S05]  /*0090*/  IMAD R0, R2, UR5, R3 ;  /* 0x0000000502007c24 */ /* 0x004fca000f8e0203 */
[----:B------:R-:W-:-:S04]  /*00a0*/  VIMNMX R2, PT, PT, R7, R0, !PT ;  /* 0x0000000007027248 */ /* 0x000fc80007fe0100 */
[----:B-1----:R-:W-:-:S13]  /*00b0*/  ISETP.GE.AND P0, PT, R2, UR12, PT ;  /* 0x0000000c02007c0c */ /* 0x002fda000bf06270 */
[----:B------:R-:W-:Y:S05]  /*00c0*/  @P0 EXIT ;  /* 0x000000000000094d */ /* 0x000fea0003800000 */
[----:B------:R-:W-:Y:S01]  /*00d0*/  UISETP.GE.U32.AND UP0, UPT, UR12, 0x10, UPT ;  /* 0x000000100c00788c */ /* 0x000fe2000bf06070 */
[----:B------:R-:W-:Y:S02]  /*00e0*/  HFMA2 R15, -RZ, RZ, 0, 0 ;  /* 0x00000000ff0f7431 */ /* 0x000fe400000001ff */
[----:B------:R-:W-:Y:S01]  /*00f0*/  IMAD R7, R7, UR12, RZ ;  /* 0x0000000c07077c24 */ /* 0x000fe2000f8e02ff */
[----:B------:R-:W-:Y:S02]  /*0100*/  ULOP3.LUT UR8, UR12, 0xf, URZ, 0xc0, !UPT ;  /* 0x0000000f0c087892 */ /* 0x000fe4000f8ec0ff */
[----:B------:R-:W-:Y:S01]  /*0110*/  IMAD R6, R0, UR12, RZ ;  /* 0x0000000c00067c24 */ /* 0x000fe2000f8e02ff */
[----:B------:R-:W-:Y:S01]  /*0120*/  UMOV UR4, URZ ;  /* 0x000000ff00047c82 */ /* 0x000fe20008000000 */
[----:B------:R-:W0:Y:S01]  /*0130*/  LDCU.64 UR10, c[0x0][0x358] ;  /* 0x00006b00ff0a77ac */ /* 0x000e220008000a00 */
[----:B------:R-:W-:Y:S07]  /*0140*/  BRA.U !UP0, `(.L_x_0) ;  /* 0x0000000508107547 */ /* 0x000fee000b800000 */
[----:B------:R-:W1:Y:S01]  /*0150*/  LDC.64 R2, c[0x0][0x388] ;  /* 0x0000e200ff027b82 */ /* 0x000e620000000a00 */
[----:B------:R-:W2:Y:S01]  /*0160*/  LDCU.64 UR6, c[0x0][0x390] ;  /* 0x00007200ff0677ac */ /* 0x000ea20008000a00 */
[----:B------:R-:W-:Y:S02]  /*0170*/  MOV R15, RZ ;  /* 0x000000ff000f7202 */ /* 0x000fe40000000f00 */
[----:B------:R-:W-:Y:S01]  /*0180*/  MOV R8, R6 ;  /* 0x0000000600087202 */ /* 0x000fe20000000f00 */
[----:B------:R-:W-:-:S04]  /*0190*/  ULOP3.LUT UR4, UR12, 0x7ffffff0, URZ, 0xc0, !UPT ;  /* 0x7ffffff00c047892 */ /* 0x000fc8000f8ec0ff */
[----:B------:R-:W-:Y:S02]  /*01a0*/  UIADD3 UR9, UPT, UPT, -UR4, URZ, URZ ;  /* 0x000000ff04097290 */ /* 0x000fe4000fffe1ff */
[----:B--2---:R-:W-:-:S04]  /*01b0*/  UIADD3 UR5, UP0, UPT, UR6, 0x20, URZ ;  /* 0x0000002006057890 */ /* 0x004fc8000ff1e0ff */
[----:B------:R-:W-:Y:S01]  /*01c0*/  UIADD3.X UR6, UPT, UPT, URZ, UR7, URZ, UP0, !UPT ;  /* 0x00000007ff067290 */ /* 0x000fe200087fe4ff */
[----:B-1----:R-:W-:-:S03]  /*01d0*/  IMAD.WIDE.U32 R2, R7, 0x4, R2 ;  /* 0x0000000407027825 */ /* 0x002fc600078e0002 */
[----:B------:R-:W-:-:S04]  /*01e0*/  IADD3 R4, P0, PT, R2, 0x20, RZ ;  /* 0x0000002002047810 */ /* 0x000fc80007f1e0ff */
[----:B------:R-:W-:-:S09]  /*01f0*/  IADD3.X R5, PT, PT, RZ, R3, RZ, P0, !PT ;  /* 0x00000003ff057210 */ /* 0x000fd200007fe4ff */
.L_x_1:
[----:B------:R-:W-:Y:S01]  /*0200*/  MOV R2, UR5 ;  /* 0x0000000500027c02 */ /* 0x000fe20008000f00 */
[----:B0-----:R-:W2:Y:S01]  /*0210*/  LDG.E R16, desc[UR10][R4.64+-0x20] ;  /* 0xffffe00a04107981 */ /* 0x001ea2000c1e1900 */
[----:B------:R-:W-:-:S03]  /*0220*/  MOV R3, UR6 ;  /* 0x0000000600037c02 */ /* 0x000fc60008000f00 */
[----:B------:R-:W3:Y:S01]  /*0230*/  LDG.E R18, desc[UR10][R4.64+-0x1c] ;  /* 0xffffe40a04127981 */ /* 0x000ee2000c1e1900 */
[----:B------:R-:W-:-:S03]  /*0240*/  IMAD.WIDE R2, R8, 0x4, R2 ;  /* 0x0000000408027825 */ /* 0x000fc600078e0202 */
[----:B------:R-:W4:Y:S04]  /*0250*/  LDG.E R19, desc[UR10][R4.64+-0x18] ;  /* 0xffffe80a04137981 */ /* 0x000f28000c1e1900 */
[----:B------:R-:W2:Y:S04]  /*0260*/  LDG.E R17, desc[UR10][R2.64+-0x20] ;  /* 0xffffe00a02117981 */ /* 0x000ea8000c1e1900 */
[----:B------:R-:W3:Y:S04]  /*0270*/  LDG.E R25, desc[UR10][R2.64+-0x1c] ;  /* 0xffffe40a02197981 */ /* 0x000ee8000c1e1900 */
[----:B------:R-:W4:Y:S04]  /*0280*/  LDG.E R20, desc[UR10][R2.64+-0x18] ;  /* 0xffffe80a02147981 */ /* 0x000f28000c1e1900 */
[----:B------:R-:W5:Y:S04]  /*0290*/  LDG.E R22, desc[UR10][R4.64+-0x14] ;  /* 0xffffec0a04167981 */ /* 0x000f68000c1e1900 */
        /* <DEDUP_REMOVED lines=8> */
[----:B------:R-:W5:Y:S01]  /*0320*/  LDG.E R14, desc[UR10][R2.64+-0x4] ;  /* 0xfffffc0a020e7981 */ /* 0x000f62000c1e1900 */
[----:B--2---:R-:W-:-:S03]  /*0330*/  FFMA R17, R16, R17, R15 ;  /* 0x0000001110117223 */ /* 0x004fc6000000000f */
[----:B------:R-:W2:Y:S04]  /*0340*/  LDG.E R15, desc[UR10][R4.64] ;  /* 0x0000000a040f7981 */ /* 0x000ea8000c1e1900 */
[----:B------:R-:W2:Y:S01]  /*0350*/  LDG.E R16, desc[UR10][R2.64] ;  /* 0x0000000a02107981 */ /* 0x000ea2000c1e1900 */
[----:B---3--:R-:W-:-:S03]  /*0360*/  FFMA R26, R18, R25, R17 ;  /* 0x00000019121a7223 */ /* 0x008fc60000000011 */
[----:B------:R-:W3:Y:S01]  /*0370*/  LDG.E R17, desc[UR10][R4.64+0x4] ;  /* 0x0000040a04117981 */ /* 0x000ee2000c1e1900 */
[----:B----4-:R-:W-:-:S03]  /*0380*/  FFMA R25, R19, R20, R26 ;  /* 0x0000001413197223 */ /* 0x010fc6000000001a */
[----:B------:R-:W3:Y:S04]  /*0390*/  LDG.E R18, desc[UR10][R2.64+0x4] ;  /* 0x0000040a02127981 */ /* 0x000ee8000c1e1900 */
[----:B------:R-:W4:Y:S01]  /*03a0*/  LDG.E R19, desc[UR10][R4.64+0x8] ;  /* 0x0000080a04137981 */ /* 0x000f22000c1e1900 */
[----:B-----5:R-:W-:-:S03]  /*03b0*/  FFMA R26, R22, R21, R25 ;  /* 0x00000015161a7223 */ /* 0x020fc60000000019 */
[----:B------:R-:W4:Y:S04]  /*03c0*/  LDG.E R20, desc[UR10][R2.64+0x8] ;  /* 0x0000080a02147981 */ /* 0x000f28000c1e1900 */
[----:B------:R-:W5:Y:S01]  /*03d0*/  LDG.E R21, desc[UR10][R4.64+0xc] ;  /* 0x00000c0a04157981 */ /* 0x000f62000c1e1900 */
[----:B------:R-:W-:-:S03]  /*03e0*/  FFMA R26, R23, R24, R26 ;  /* 0x00000018171a7223 */ /* 0x000fc6000000001a */
[----:B------:R-:W5:Y:S04]  /*03f0*/  LDG.E R22, desc[UR10][R2.64+0xc] ;  /* 0x00000c0a02167981 */ /* 0x000f68000c1e1900 */
[----:B------:R-:W5:Y:S01]  /*0400*/  LDG.E R23, desc[UR10][R4.64+0x10] ;  /* 0x0000100a04177981 */ /* 0x000f62000c1e1900 */
[----:B------:R-:W-:-:S03]  /*0410*/  FFMA R26, R9, R10, R26 ;  /* 0x0000000a091a7223 */ /* 0x000fc6000000001a */
[----:B------:R-:W5:Y:S04]  /*0420*/  LDG.E R24, desc[UR10][R2.64+0x10] ;  /* 0x0000100a02187981 */ /* 0x000f68000c1e1900 */
[----:B------:R-:W5:Y:S01]  /*0430*/  LDG.E R9, desc[UR10][R4.64+0x14] ;  /* 0x0000140a04097981 */ /* 0x000f62000c1e1900 */
[----:B------:R-:W-:-:S03]  /*0440*/  FFMA R28, R11, R12, R26 ;  /* 0x0000000c0b1c7223 */ /* 0x000fc6000000001a */
[----:B------:R-:W5:Y:S04]  /*0450*/  LDG.E R10, desc[UR10][R2.64+0x14] ;  /* 0x0000140a020a7981 */ /* 0x000f68000c1e1900 */
[----:B------:R-:W5:Y:S04]  /*0460*/  LDG.E R12, desc[UR10][R4.64+0x18] ;  /* 0x0000180a040c7981 */ /* 0x000f68000c1e1900 */
[----:B------:R-:W5:Y:S04]  /*0470*/  LDG.E R11, desc[UR10][R2.64+0x18] ;  /* 0x0000180a020b7981 */ /* 0x000f68000c1e1900 */
[----:B------:R-:W5:Y:S04]  /*0480*/  LDG.E R26, desc[UR10][R2.64+0x1c] ;  /* 0x00001c0a021a7981 */ /* 0x000f68000c1e1900 */
[----:B------:R0:W5:Y:S01]  /*0490*/  LDG.E R25, desc[UR10][R4.64+0x1c] ;  /* 0x00001c0a04197981 */ /* 0x000162000c1e1900 */
[----:B------:R-:W-:Y:S01]  /*04a0*/  FFMA R14, R13, R14, R28 ;  /* 0x0000000e0d0e7223 */ /* 0x000fe2000000001c */
[----:B------:R-:W-:-:S04]  /*04b0*/  UIADD3 UR9, UPT, UPT, UR9, 0x10, URZ ;  /* 0x0000001009097890 */ /* 0x000fc8000fffe0ff */
[----:B------:R-:W-:Y:S01]  /*04c0*/  UISETP.NE.AND UP0, UPT, UR9, URZ, UPT ;  /* 0x000000ff0900728c */ /* 0x000fe2000bf05270 */
[----:B0-----:R-:W-:Y:S02]  /*04d0*/  IADD3 R4, P0, PT, R4, 0x40, RZ ;  /* 0x0000004004047810 */ /* 0x001fe40007f1e0ff */
[----:B------:R-:W-:Y:S02]  /*04e0*/  IADD3 R8, PT, PT, R8, 0x10, RZ ;  /* 0x0000001008087810 */ /* 0x000fe40007ffe0ff */
[----:B------:R-:W-:Y:S01]  /*04f0*/  IADD3.X R5, PT, PT, RZ, R5, RZ, P0, !PT ;  /* 0x00000005ff057210 */ /* 0x000fe200007fe4ff */
[----:B--2---:R-:W-:-:S04]  /*0500*/  FFMA R14, R15, R16, R14 ;  /* 0x000000100f0e7223 */ /* 0x004fc8000000000e */
[----:B---3--:R-:W-:-:S04]  /*0510*/  FFMA R14, R17, R18, R14 ;  /* 0x00000012110e7223 */ /* 0x008fc8000000000e */
[----:B----4-:R-:W-:-:S04]  /*0520*/  FFMA R14, R19, R20, R14 ;  /* 0x00000014130e7223 */ /* 0x010fc8000000000e */
[----:B-----5:R-:W-:-:S04]  /*0530*/  FFMA R14, R21, R22, R14 ;  /* 0x00000016150e7223 */ /* 0x020fc8000000000e */
[----:B------:R-:W-:-:S04]  /*0540*/  FFMA R14, R23, R24, R14 ;  /* 0x00000018170e7223 */ /* 0x000fc8000000000e */
[----:B------:R-:W-:-:S04]  /*0550*/  FFMA R9, R9, R10, R14 ;  /* 0x0000000a09097223 */ /* 0x000fc8000000000e */
[----:B------:R-:W-:-:S04]  /*0560*/  FFMA R12, R12, R11, R9 ;  /* 0x0000000b0c0c7223 */ /* 0x000fc80000000009 */
[----:B------:R-:W-:Y:S01]  /*0570*/  FFMA R15, R25, R26, R12 ;  /* 0x0000001a190f7223 */ /* 0x000fe2000000000c */
[----:B------:R-:W-:Y:S06]  /*0580*/  BRA.U UP0, `(.L_x_1) ;  /* 0xfffffffd001c7547 */ /* 0x000fec000b83ffff */
.L_x_0:
[----:B------:R-:W-:-:S09]  /*0590*/  UISETP.NE.AND UP0, UPT, UR8, URZ, UPT ;  /* 0x000000ff0800728c */ /* 0x000fd2000bf05270 */
[----:B------:R-:W-:Y:S05]  /*05a0*/  BRA.U !UP0, `(.L_x_2) ;  /* 0x0000000508607547 */ /* 0x000fea000b800000 */
[----:B------:R-:W-:Y:S02]  /*05b0*/  UISETP.GE.U32.AND UP0, UPT, UR8, 0x8, UPT ;  /* 0x000000080800788c */ /* 0x000fe4000bf06070 */
[----:B------:R-:W-:-:S04]  /*05c0*/  ULOP3.LUT UR6, UR12, 0x7, URZ, 0xc0, !UPT ;  /* 0x000000070c067892 */ /* 0x000fc8000f8ec0ff */
[----:B------:R-:W-:-:S03]  /*05d0*/  UISETP.NE.AND UP1, UPT, UR6, URZ, UPT ;  /* 0x000000ff0600728c */ /* 0x000fc6000bf25270 */
[----:B------:R-:W-:Y:S08]  /*05e0*/  BRA.U !UP0, `(.L_x_3) ;  /* 0x0000000108907547 */ /* 0x000ff0000b800000 */
[----:B------:R-:W1:Y:S01]  /*05f0*/  LDC.64 R8, c[0x0][0x388] ;  /* 0x0000e200ff087b82 */ /* 0x000e620000000a00 */
[----:B------:R-:W2:Y:S01]  /*0600*/  LDCU.64 UR8, c[0x0][0x388] ;  /* 0x00007100ff0877ac */ /* 0x000ea20008000a00 */
[C---:B------:R-:W-:Y:S02]  /*0610*/  IADD3 R3, PT, PT, R7.reuse, UR4, RZ ;  /* 0x0000000407037c10 */ /* 0x040fe4000fffe0ff */
[----:B------:R-:W-:Y:S02]  /*0620*/  IADD3 R10, P0, PT, R7, UR4, RZ ;  /* 0x00000004070a7c10 */ /* 0x000fe4000ff1e0ff */
[----:B------:R-:W-:Y:S02]  /*0630*/  IADD3 R11, PT, PT, R6, UR4, RZ ;  /* 0x00000004060b7c10 */ /* 0x000fe4000fffe0ff */
[----:B------:R-:W3:Y:S01]  /*0640*/  LDC.64 R4, c[0x0][0x390] ;  /* 0x0000e400ff047b82 */ /* 0x000ee20000000a00 */
[----:B-1----:R-:W-:Y:S01]  /*0650*/  IMAD.WIDE.U32 R8, R3, 0x4, R8 ;  /* 0x0000000403087825 */ /* 0x002fe200078e0008 */
[----:B------:R-:W-:-:S02]  /*0660*/  IADD3.X R3, PT, PT, RZ, RZ, RZ, P0, !PT ;  /* 0x000000ffff037210 */ /* 0x000fc400007fe4ff */
[----:B--2---:R-:W-:-:S04]  /*0670*/  LEA R2, P0, R10, UR8, 0x2 ;  /* 0x000000080a027c11 */ /* 0x004fc8000f8010ff */
[----:B------:R-:W-:Y:S01]  /*0680*/  LEA.HI.X R3, R10, UR9, R3, 0x2, P0 ;  /* 0x000000090a037c11 */ /* 0x000fe200080f1403 */
[----:B---3--:R-:W-:Y:S01]  /*0690*/  IMAD.WIDE R4, R11, 0x4, R4 ;  /* 0x000000040b047825 */ /* 0x008fe200078e0204 */
[----:B0-----:R-:W2:Y:S04]  /*06a0*/  LDG.E R10, desc[UR10][R8.64] ;  /* 0x0000000a080a7981 */ /* 0x001ea8000c1e1900 */
[----:B------:R-:W2:Y:S04]  /*06b0*/  LDG.E R11, desc[UR10][R4.64] ;  /* 0x0000000a040b7981 */ /* 0x000ea8000c1e1900 */
[----:B------:R-:W3:Y:S04]  /*06c0*/  LDG.E R12, desc[UR10][R4.64+0x4] ;  /* 0x0000040a040c7981 */ /* 0x000ee8000c1e1900 */
[----:B------:R-:W3:Y:S04]  /*06d0*/  LDG.E R13, desc[UR10][R2.64+0x4] ;  /* 0x0000040a020d7981 */ /* 0x000ee8000c1e1900 */
[----:B------:R-:W4:Y:S04]  /*06e0*/  LDG.E R14, desc[UR10][R4.64+0x8] ;  /* 0x0000080a040e7981 */ /* 0x000f28000c1e1900 */
        /* <DEDUP_REMOVED lines=11> */
[----:B------:R-:W-:Y:S01]  /*07a0*/  UIADD3 UR4, UPT, UPT, UR4, 0x8, URZ ;  /* 0x0000000804047890 */ /* 0x000fe2000fffe0ff */
[----:B--2---:R-:W-:-:S04]  /*07b0*/  FFMA R10, R10, R11, R15 ;  /* 0x0000000b0a0a7223 */ /* 0x004fc8000000000f */
[----:B---3--:R-:W-:-:S04]  /*07c0*/  FFMA R10, R13, R12, R10 ;  /* 0x0000000c0d0a7223 */ /* 0x008fc8000000000a */
[----:B----4-:R-:W-:-:S04]  /*07d0*/  FFMA R10, R17, R14, R10 ;  /* 0x0000000e110a7223 */ /* 0x010fc8000000000a */
[----:B-----5:R-:W-:-:S04]  /*07e0*/  FFMA R10, R19, R16, R10 ;  /* 0x00000010130a7223 */ /* 0x020fc8000000000a */
[----:B------:R-:W-:-:S04]  /*07f0*/  FFMA R10, R21, R18, R10 ;  /* 0x00000012150a7223 */ /* 0x000fc8000000000a */
[----:B------:R-:W-:-:S04]  /*0800*/  FFMA R23, R23, R20, R10 ;  /* 0x0000001417177223 */ /* 0x000fc8000000000a */
[----:B------:R-:W-:-:S04]  /*0810*/  FFMA R8, R8, R9, R23 ;  /* 0x0000000908087223 */ /* 0x000fc80000000017 */
[----:B------:R-:W-:-:S07]  /*0820*/  FFMA R15, R25, R22, R8 ;  /* 0x00000016190f7223 */ /* 0x000fce0000000008 */
.L_x_3:
        /* <DEDUP_REMOVED lines=13> */
[----:B--2---:R-:W-:-:S03]  /*0900*/  LEA R2, P0, R10, UR6, 0x2 ;  /* 0x000000060a027c11 */ /* 0x004fc6000f8010ff */
[----:B0-----:R-:W2:Y:S01]  /*0910*/  LDG.E R8, desc[UR10][R8.64] ;  /* 0x0000000a08087981 */ /* 0x001ea2000c1e1900 */
[----:B------:R-:W-:Y:S01]  /*0920*/  LEA.HI.X R3, R10, UR7, R3, 0x2, P0 ;  /* 0x000000070a037c11 */ /* 0x000fe200080f1403 */
[----:B---3--:R-:W-:-:S04]  /*0930*/  IMAD.WIDE R4, R11, 0x4, R4 ;  /* 0x000000040b047825 */ /* 0x008fc800078e0204 */
[----:B------:R-:W3:Y:S04]  /*0940*/  LDG.E R11, desc[UR10][R2.64+0x4] ;  /* 0x0000040a020b7981 */ /* 0x000ee8000c1e1900 */
[----:B------:R-:W2:Y:S04]  /*0950*/  LDG.E R10, desc[UR10][R4.64] ;  /* 0x0000000a040a7981 */ /* 0x000ea8000c1e1900 */
[----:B------:R-:W3:Y:S04]  /*0960*/  LDG.E R12, desc[UR10][R4.64+0x4] ;  /* 0x0000040a040c7981 */ /* 0x000ee8000c1e1900 */
[----:B------:R-:W4:Y:S04]  /*0970*/  LDG.E R14, desc[UR10][R4.64+0x8] ;  /* 0x0000080a040e7981 */ /* 0x000f28000c1e1900 */
[----:B------:R-:W4:Y:S04]  /*0980*/  LDG.E R13, desc[UR10][R2.64+0x8] ;  /* 0x0000080a020d7981 */ /* 0x000f28000c1e1900 */
[----:B------:R-:W5:Y:S04]  /*0990*/  LDG.E R17, desc[UR10][R2.64+0xc] ;  /* 0x00000c0a02117981 */ /* 0x000f68000c1e1900 */
[----:B------:R-:W5:Y:S01]  /*09a0*/  LDG.E R16, desc[UR10][R4.64+0xc] ;  /* 0x00000c0a04107981 */ /* 0x000f62000c1e1900 */
[----:B------:R-:W-:Y:S01]  /*09b0*/  UIADD3 UR4, UPT, UPT, UR4, 0x4, URZ ;  /* 0x0000000404047890 */ /* 0x000fe2000fffe0ff */
[----:B--2---:R-:W-:-:S04]  /*09c0*/  FFMA R10, R8, R10, R15 ;  /* 0x0000000a080a7223 */ /* 0x004fc8000000000f */
[----:B---3--:R-:W-:-:S04]  /*09d0*/  FFMA R10, R11, R12, R10 ;  /* 0x0000000c0b0a7223 */ /* 0x008fc8000000000a */
[----:B----4-:R-:W-:-:S04]  /*09e0*/  FFMA R10, R13, R14, R10 ;  /* 0x0000000e0d0a7223 */ /* 0x010fc8000000000a */
[----:B-----5:R-:W-:-:S07]  /*09f0*/  FFMA R15, R17, R16, R10 ;  /* 0x00000010110f7223 */ /* 0x020fce000000000a */
.L_x_4:
[----:B------:R-:W-:Y:S05]  /*0a00*/  BRA.U !UP1, `(.L_x_2) ;  /* 0x0000000109487547 */ /* 0x000fea000b800000 */
[----:B------:R-:W1:Y:S01]  /*0a10*/  LDC.64 R4, c[0x0][0x388] ;  /* 0x0000e200ff047b82 */ /* 0x000e620000000a00 */
[----:B------:R-:W-:Y:S01]  /*0a20*/  IADD3 R9, PT, PT, R7, UR4, RZ ;  /* 0x0000000407097c10 */ /* 0x000fe2000fffe0ff */
[----:B------:R-:W-:Y:S01]  /*0a30*/  UIADD3 UR5, UPT, UPT, -UR5, URZ, URZ ;  /* 0x000000ff05057290 */ /* 0x000fe2000fffe1ff */
[----:B------:R-:W-:-:S05]  /*0a40*/  IADD3 R11, PT, PT, R6, UR4, RZ ;  /* 0x00000004060b7c10 */ /* 0x000fca000fffe0ff */
[----:B------:R-:W2:Y:S01]  /*0a50*/  LDC.64 R2, c[0x0][0x390] ;  /* 0x0000e400ff027b82 */ /* 0x000ea20000000a00 */
[----:B-1----:R-:W-:-:S03]  /*0a60*/  IMAD.WIDE.U32 R4, R9, 0x4, R4 ;  /* 0x0000000409047825 */ /* 0x002fc600078e0004 */
[----:B------:R-:W-:Y:S02]  /*0a70*/  MOV R8, R4 ;  /* 0x0000000400087202 */ /* 0x000fe40000000f00 */
[----:B------:R-:W-:-:S07]  /*0a80*/  MOV R9, R5 ;  /* 0x0000000500097202 */ /* 0x000fce0000000f00 */
.L_x_5:
[----:B--2---:R-:W-:Y:S01]  /*0a90*/  IMAD.WIDE R4, R11, 0x4, R2 ;  /* 0x000000040b047825 */ /* 0x004fe200078e0202 */
[----:B0-----:R0:W2:Y:S05]  /*0aa0*/  LDG.E R6, desc[UR10][R8.64] ;  /* 0x0000000a08067981 */ /* 0x0010aa000c1e1900 */
[----:B------:R-:W2:Y:S01]  /*0ab0*/  LDG.E R4, desc[UR10][R4.64] ;  /* 0x0000000a04047981 */ /* 0x000ea2000c1e1900 */
[----:B------:R-:W-:-:S04]  /*0ac0*/  UIADD3 UR5, UPT, UPT, UR5, 0x1, URZ ;  /* 0x0000000105057890 */ /* 0x000fc8000fffe0ff */
[----:B------:R-:W-:Y:S01]  /*0ad0*/  UISETP.NE.AND UP0, UPT, UR5, URZ, UPT ;  /* 0x000000ff0500728c */ /* 0x000fe2000bf05270 */
[----:B0-----:R-:W-:Y:S02]  /*0ae0*/  IADD3 R8, P0, PT, R8, 0x4, RZ ;  /* 0x0000000408087810 */ /* 0x001fe40007f1e0ff */
[----:B------:R-:W-:Y:S02]  /*0af0*/  IADD3 R11, PT, PT, R11, 0x1, RZ ;  /* 0x000000010b0b7810 */ /* 0x000fe40007ffe0ff */
[----:B------:R-:W-:Y:S01]  /*0b00*/  IADD3.X R9, PT, PT, RZ, R9, RZ, P0, !PT ;  /* 0x00000009ff097210 */ /* 0x000fe200007fe4ff */
[----:B--2---:R-:W-:-:S03]  /*0b10*/  FFMA R15, R6, R4, R15 ;  /* 0x00000004060f7223 */ /* 0x004fc6000000000f */
[----:B------:R-:W-:Y:S05]  /*0b20*/  BRA.U UP0, `(.L_x_5) ;  /* 0xfffffffd00d87547 */ /* 0x000fea000b83ffff */
.L_x_2:
[----:B------:R-:W1:Y:S01]  /*0b30*/  LDC.64 R2, c[0x0][0x398] ;  /* 0x0000e600ff027b82 */ /* 0x000e620000000a00 */
[----:B------:R-:W-:-:S05]  /*0b40*/  IADD3 R7, PT, PT, R0, R7, RZ ;  /* 0x0000000700077210 */ /* 0x000fca0007ffe0ff */
[----:B-1----:R-:W-:-:S05]  /*0b50*/  IMAD.WIDE R2, R7, 0x4, R2 ;  /* 0x0000000407027825 */ /* 0x002fca00078e0202 */
[----:B0-----:R-:W-:Y:S01]  /*0b60*/  STG.E desc[UR10][R2.64], R15 ;  /* 0x0000000f02007986 */ /* 0x001fe2000c10190a */
[----:B------:R-:W-:Y:S05]  /*0b70*/  EXIT ;  /* 0x000000000000794d */ /* 0x000fea0003800000 */
.L_x_6:
[----:B------:R-:W-:-:S00]  /*0b80*/  BRA `(.L_x_6) ;  /* 0xfffffffc00fc7947 */ /* 0x000fc0000383ffff */
[----:B------:R-:W-:-:S00]  /*0b90*/  NOP ;  /* 0x0000000000007918 */ /* 0x000fc00000000000 */
        /* <DEDUP_REMOVED lines=14> */
.L_x_9:


//--------------------- .text._Z14dev_matrix_subiPfS_S_ --------------------------
	.section	.text._Z14dev_matrix_subiPfS_S_,"ax",@progbits
	.align	128
        .global         _Z14dev_matrix_subiPfS_S_
        .type           _Z14dev_matrix_subiPfS_S_,@function
        .size           _Z14dev_matrix_subiPfS_S_,(.L_x_10 - _Z14dev_matrix_subiPfS_S_)
        .other          _Z14dev_matrix_subiPfS_S_,@"STO_CUDA_ENTRY STV_DEFAULT"
_Z14dev_matrix_subiPfS_S_:
.text._Z14dev_matrix_subiPfS_S_:
[----:B------:R-:W-:Y:S01]  /*0000*/  LDC R1, c[0x0][0x37c] ;  /* 0x0000df00ff017b82 */ /* 0x000fe20000000800 */
[----:B------:R-:W0:Y:S07]  /*0010*/  S2R R3, SR_TID.Y ;  /* 0x0000000000037919 */ /* 0x000e2e0000002200 */
[----:B------:R-:W0:Y:S01]  /*0020*/  LDC R0, c[0x0][0x364] ;  /* 0x0000d900ff007b82 */ /* 0x000e220000000800 */
[----:B------:R-:W1:Y:S01]  /*0030*/  LDCU UR6, c[0x0][0x380] ;  /* 0x00007000ff0677ac */ /* 0x000e620008000800 */
[----:B------:R-:W2:Y:S06]  /*0040*/  S2R R2, SR_TID.X ;  /* 0x0000000000027919 */ /* 0x000eac0000002100 */
[----:B------:R-:W0:Y:S08]  /*0050*/  S2UR UR4, SR_CTAID.Y ;  /* 0x00000000000479c3 */ /* 0x000e300000002600 */
[----:B------:R-:W2:Y:S08]  /*0060*/  S2UR UR5, SR_CTAID.X ;  /* 0x00000000000579c3 */ /* 0x000eb00000002500 */
[----:B------:R-:W2:Y:S01]  /*0070*/  LDC R7, c[0x0][0x360] ;  /* 0x0000d800ff077b82 */ /* 0x000ea20000000800 */
[----:B0-----:R-:W-:-:S02]  /*0080*/  IMAD R0, R0, UR4, R3 ;  /* 0x0000000400007c24 */ /* 0x001fc4000f8e0203 */
[----:B--2---:R-:W-:-:S05]  /*0090*/  IMAD R7, R7, UR5, R2 ;  /* 0x0000000507077c24 */ /* 0x004fca000f8e0202 */
[----:B------:R-:W-:-:S04]  /*00a0*/  VIMNMX R2, PT, PT, R0, R7, !PT ;  /* 0x0000000700027248 */ /* 0x000fc80007fe0100 */
[----:B-1----:R-:W-:-:S13]  /*00b0*/  ISETP.GE.AND P0, PT, R2, UR6, PT ;  /* 0x0000000602007c0c */ /* 0x002fda000bf06270 */
[----:B------:R-:W-:Y:S05]  /*00c0*/  @P0 EXIT ;  /* 0x000000000000094d */ /* 0x000fea0003800000 */
[----:B------:R-:W0:Y:S01]  /*00d0*/  LDC.64 R2, c[0x0][0x388] ;  /* 0x0000e200ff027b82 */ /* 0x000e220000000a00 */
[----:B------:R-:W1:Y:S01]  /*00e0*/  LDCU.64 UR4, c[0x0][0x358] ;  /* 0x00006b00ff0477ac */ /* 0x000e620008000a00 */
[----:B------:R-:W-:-:S06]  /*00f0*/  IMAD R9, R0, UR6, R7 ;  /* 0x0000000600097c24 */ /* 0x000fcc000f8e0207 */
[----:B------:R-:W2:Y:S08]  /*0100*/  LDC.64 R4, c[0x0][0x390] ;  /* 0x0000e400ff047b82 */ /* 0x000eb00000000a00 */
[----:B------:R-:W3:Y:S01]  /*0110*/  LDC.64 R6, c[0x0][0x398] ;  /* 0x0000e600ff067b82 */ /* 0x000ee20000000a00 */
[----:B0-----:R-:W-:-:S06]  /*0120*/  IMAD.WIDE R2, R9, 0x4, R2 ;  /* 0x0000000409027825 */ /* 0x001fcc00078e0202 */
[----:B-1----:R-:W4:Y:S01]  /*0130*/  LDG.E R2, desc[UR4][R2.64] ;  /* 0x0000000402027981 */ /* 0x002f22000c1e1900 */
[----:B--2---:R-:W-:-:S06]  /*0140*/  IMAD.WIDE R4, R9, 0x4, R4 ;  /* 0x0000000409047825 */ /* 0x004fcc00078e0204 */
[----:B------:R-:W4:Y:S01]  /*0150*/  LDG.E R5, desc[UR4][R4.64] ;  /* 0x0000000404057981 */ /* 0x000f22000c1e1900 */
[----:B---3--:R-:W-:-:S04]  /*0160*/  IMAD.WIDE R6, R9, 0x4, R6 ;  /* 0x0000000409067825 */ /* 0x008fc800078e0206 */
[----:B----4-:R-:W-:-:S05]  /*0170*/  FADD R9, R2, -R5 ;  /* 0x8000000502097221 */ /* 0x010fca0000000000 */
[----:B------:R-:W-:Y:S01]  /*0180*/  STG.E desc[UR4][R6.64], R9 ;  /* 0x0000000906007986 */ /* 0x000fe2000c101904 */
[----:B------:R-:W-:Y:S05]  /*0190*/  EXIT ;  /* 0x000000000000794d */ /* 0x000fea0003800000 */
.L_x_7:
        /* <DEDUP_REMOVED lines=14> */
.L_x_10:


//--------------------- .text._Z14dev_matrix_addiPfS_S_ --------------------------
	.section	.text._Z14dev_matrix_addiPfS_S_,"ax",@progbits
	.align	128
        .global         _Z14dev_matrix_addiPfS_S_
        .type           _Z14dev_matrix_addiPfS_S_,@function
        .size           _Z14dev_matrix_addiPfS_S_,(.L_x_11 - _Z14dev_matrix_addiPfS_S_)
        .other          _Z14dev_matrix_addiPfS_S_,@"STO_CUDA_ENTRY STV_DEFAULT"
_Z14dev_matrix_addiPfS_S_:
.text._Z14dev_matrix_addiPfS_S_:
        /* <DEDUP_REMOVED lines=23> */
[----:B----4-:R-:W-:-:S05]  /*0170*/  FADD R9, R2, R5 ;  /* 0x0000000502097221 */ /* 0x010fca0000000000 */
[----:B------:R-:W-:Y:S01]  /*0180*/  STG.E desc[UR4][R6.64], R9 ;  /* 0x0000000906007986 */ /* 0x000fe2000c101904 */
[----:B------:R-:W-:Y:S05]  /*0190*/  EXIT ;  /* 0x000000000000794d */ /* 0x000fea0003800000 */
.L_x_8:
        /* <DEDUP_REMOVED lines=14> */
.L_x_11:


//--------------------- .nv.shared.reserved.0     --------------------------
	.section	.nv.shared.reserved.0,"aw",@nobits
	.weak		__nv_reservedSMEM_offset_0_alias
	.size		__nv_reservedSMEM_offset_0_alias, 0, 64
	.other		__nv_reservedSMEM_offset_0_alias,@"STO_CUDA_RESERVED_SHARED STV_DEFAULT"
__nv_reservedSMEM_offset_0_alias:
	.zero		0
	.zero		64


//--------------------- .nv.constant0._Z15dev_matrix_multiPfS_S_ --------------------------
	.section	.nv.constant0._Z15dev_matrix_multiPfS_S_,"a",@progbits
	.sectionflags	@""
	.align	4
.nv.constant0._Z15dev_matrix_multiPfS_S_:
	.zero		928


//--------------------- .nv.constant0._Z14dev_matrix_subiPfS_S_ --------------------------
	.section	.nv.constant0._Z14dev_matrix_subiPfS_S_,"a",@progbits
	.sectionflags	@""
	.align	4
.nv.constant0._Z14dev_matrix_subiPfS_S_:
	.zero		928


//--------------------- .nv.constant0._Z14dev_matrix_addiPfS_S_ --------------------------
	.section	.nv.constant0._Z14dev_matrix_addiPfS_S_,"a",@progbits
	.sectionflags	@""
	.align	4
.nv.constant0._Z14dev_matrix_addiPfS_S_:
	.zero		928


//--------------------- SYMBOLS --------------------------

	.type		.nv.reservedSmem.offset0,@object
	.size		.nv.reservedSmem.offset0,0x4
